//
// Generated by NVIDIA NVVM Compiler
//
// Compiler Build ID: CL-36424714
// Cuda compilation tools, release 13.0, V13.0.88
// Based on NVVM 20.0.0
//

.version 9.0
.target sm_100
.address_size 64

	// .globl	_Z15add_vectors_gpuPKiS0_Pii

.visible .entry _Z15add_vectors_gpuPKiS0_Pii(
	.param .u64 .ptr .align 1 _Z15add_vectors_gpuPKiS0_Pii_param_0,
	.param .u64 .ptr .align 1 _Z15add_vectors_gpuPKiS0_Pii_param_1,
	.param .u64 .ptr .align 1 _Z15add_vectors_gpuPKiS0_Pii_param_2,
	.param .u32 _Z15add_vectors_gpuPKiS0_Pii_param_3
)
{
	.reg .pred 	%p<2>;
	.reg .b32 	%r<9>;
	.reg .b64 	%rd<11>;

	ld.param.u64 	%rd1, [_Z15add_vectors_gpuPKiS0_Pii_param_0];
	ld.param.u64 	%rd2, [_Z15add_vectors_gpuPKiS0_Pii_param_1];
	ld.param.u64 	%rd3, [_Z15add_vectors_gpuPKiS0_Pii_param_2];
	ld.param.u32 	%r2, [_Z15add_vectors_gpuPKiS0_Pii_param_3];
	mov.u32 	%r3, %tid.x;
	mov.u32 	%r4, %ctaid.x;
	mov.u32 	%r5, %ntid.x;
	mad.lo.s32 	%r1, %r4, %r5, %r3;
	setp.ge.s32 	%p1, %r1, %r2;
	@%p1 bra 	$L__BB0_2;
	cvta.to.global.u64 	%rd4, %rd1;
	cvta.to.global.u64 	%rd5, %rd2;
	cvta.to.global.u64 	%rd6, %rd3;
	mul.wide.s32 	%rd7, %r1, 4;
	add.s64 	%rd8, %rd4, %rd7;
	ld.global.u32 	%r6, [%rd8];
	add.s64 	%rd9, %rd5, %rd7;
	ld.global.u32 	%r7, [%rd9];
	add.s32 	%r8, %r7, %r6;
	add.s64 	%rd10, %rd6, %rd7;
	st.global.u32 	[%rd10], %r8;
$L__BB0_2:
	ret;

}
	// .globl	_Z11gendata_gpuPii
.visible .entry _Z11gendata_gpuPii(
	.param .u64 .ptr .align 1 _Z11gendata_gpuPii_param_0,
	.param .u32 _Z11gendata_gpuPii_param_1
)
{
	.reg .pred 	%p<2>;
	.reg .b32 	%r<6>;
	.reg .b64 	%rd<5>;

	ld.param.u64 	%rd1, [_Z11gendata_gpuPii_param_0];
	ld.param.u32 	%r2, [_Z11gendata_gpuPii_param_1];
	mov.u32 	%r3, %tid.x;
	mov.u32 	%r4, %ctaid.x;
	mov.u32 	%r5, %ntid.x;
	mad.lo.s32 	%r1, %r4, %r5, %r3;
	setp.ge.s32 	%p1, %r1, %r2;
	@%p1 bra 	$L__BB1_2;
	cvta.to.global.u64 	%rd2, %rd1;
	mul.wide.s32 	%rd3, %r1, 4;
	add.s64 	%rd4, %rd2, %rd3;
	st.global.u32 	[%rd4], %r1;
$L__BB1_2:
	ret;

}


// ===== COMPILED SASS (sm_100) =====

	.target	sm_100

	.elftype	@"ET_EXEC"


//--------------------- .note.nv.tkinfo           --------------------------
	.section	.note.nv.tkinfo,"",@"SHT_NOTE"
	.sectionflags	@"SHF_NOTE_NV_TKINFO"
	.tkinfo
        /*0018*/ 	.word	0x00000002
        /*0030*/ 	.string	""
        /*0030*/ 	.string	"ptxas"
        /*0030*/ 	.string	"Cuda compilation tools, release 13.0, V13.0.88"
        /*0030*/ 	.string	"Build cuda_13.0.r13.0/compiler.36424714_0"
        /*0030*/ 	.string	"-arch sm_100 -m 64 "



//--------------------- .note.nv.cuinfo           --------------------------
	.section	.note.nv.cuinfo,"",@"SHT_NOTE"
	.sectionflags	@"SHF_NOTE_NV_CUINFO"
        /*0018*/ 	.short	0x0002
        /*001a*/ 	.short	0x0064
        /*001c*/ 	.short	0x0082
	.zero		2


//--------------------- .nv.info                  --------------------------
	.section	.nv.info,"",@"SHT_CUDA_INFO"
	.align	4


	//----- nvinfo : EIATTR_REGCOUNT
	.align		4
        /*0000*/ 	.byte	0x04, 0x2f
        /*0002*/ 	.short	(.L_1 - .L_0)
	.align		4
.L_0:
        /*0004*/ 	.word	index@(_Z15add_vectors_gpuPKiS0_Pii)
        /*0008*/ 	.word	0x0000000c


	//----- nvinfo : EIATTR_FRAME_SIZE
	.align		4
.L_1:
        /*000c*/ 	.byte	0x04, 0x11
        /*000e*/ 	.short	(.L_3 - .L_2)
	.align		4
.L_2:
        /*0010*/ 	.word	index@(_Z15add_vectors_gpuPKiS0_Pii)
        /*0014*/ 	.word	0x00000000


	//----- nvinfo : EIATTR_REGCOUNT
	.align		4
.L_3:
        /*0018*/ 	.byte	0x04, 0x2f
        /*001a*/ 	.short	(.L_5 - .L_4)
	.align		4
.L_4:
        /*001c*/ 	.word	index@(_Z11gendata_gpuPii)
        /*0020*/ 	.word	0x00000008


	//----- nvinfo : EIATTR_FRAME_SIZE
	.align		4
.L_5:
        /*0024*/ 	.byte	0x04, 0x11
        /*0026*/ 	.short	(.L_7 - .L_6)
	.align		4
.L_6:
        /*0028*/ 	.word	index@(_Z11gendata_gpuPii)
        /*002c*/ 	.word	0x00000000


	//----- nvinfo : EIATTR_MIN_STACK_SIZE
	.align		4
.L_7:
        /*0030*/ 	.byte	0x04, 0x12
        /*0032*/ 	.short	(.L_9 - .L_8)
	.align		4
.L_8:
        /*0034*/ 	.word	index@(_Z11gendata_gpuPii)
        /*0038*/ 	.word	0x00000000


	//----- nvinfo : EIATTR_MIN_STACK_SIZE
	.align		4
.L_9:
        /*003c*/ 	.byte	0x04, 0x12
        /*003e*/ 	.short	(.L_11 - .L_10)
	.align		4
.L_10:
        /*0040*/ 	.word	index@(_Z15add_vectors_gpuPKiS0_Pii)
        /*0044*/ 	.word	0x00000000
.L_11:


//--------------------- .nv.compat                --------------------------
	.section	.nv.compat,"",@"SHT_CUDA_COMPAT_INFO"
	.align	4
        /*0000*/ 	.byte	0x02, 0x09, 0x00, 0x00, 0x02, 0x02, 0x01, 0x00, 0x02, 0x05, 0x05, 0x00, 0x03, 0x07, 0x01, 0x01
        /*0010*/ 	.byte	0x02, 0x03, 0x00, 0x00, 0x02, 0x06, 0x01, 0x00, 0x04, 0x0b, 0x08, 0x00, 0x09, 0x00, 0x00, 0x00
        /*0020*/ 	.byte	0x00, 0x00, 0x00, 0x00


//--------------------- .nv.info._Z11gendata_gpuPii --------------------------
	.section	.nv.info._Z11gendata_gpuPii,"",@"SHT_CUDA_INFO"
	.sectionflags	@""
	.align	4


	//----- nvinfo : EIATTR_CUDA_API_VERSION
	.align		4
        /*0000*/ 	.byte	0x04, 0x37
        /*0002*/ 	.short	(.L_13 - .L_12)
.L_12:
        /*0004*/ 	.word	0x00000082


	//----- nvinfo : EIATTR_KPARAM_INFO
	.align		4
.L_13:
        /*0008*/ 	.byte	0x04, 0x17
        /*000a*/ 	.short	(.L_15 - .L_14)
.L_14:
        /*000c*/ 	.word	0x00000000
        /*0010*/ 	.short	0x0001
        /*0012*/ 	.short	0x0008
        /*0014*/ 	.byte	0x00, 0xf0, 0x11, 0x00


	//----- nvinfo : EIATTR_KPARAM_INFO
	.align		4
.L_15:
        /*0018*/ 	.byte	0x04, 0x17
        /*001a*/ 	.short	(.L_17 - .L_16)
.L_16:
        /*001c*/ 	.word	0x00000000
        /*0020*/ 	.short	0x0000
        /*0022*/ 	.short	0x0000
        /*0024*/ 	.byte	0x00, 0xf5, 0x21, 0x00


	//----- nvinfo : EIATTR_SPARSE_MMA_MASK
	.align		4
.L_17:
        /*0028*/ 	.byte	0x03, 0x50
        /*002a*/ 	.short	0x0000


	//----- nvinfo : EIATTR_MAXREG_COUNT
	.align		4
        /*002c*/ 	.byte	0x03, 0x1b
        /*002e*/ 	.short	0x00ff


	//----- nvinfo : EIATTR_MERCURY_ISA_VERSION
	.align		4
        /*0030*/ 	.byte	0x03, 0x5f
        /*0032*/ 	.short	0x0101


	//----- nvinfo : EIATTR_VRC_CTA_INIT_COUNT
	.align		4
        /*0034*/ 	.byte	0x02, 0x4a
	.zero		1
	.zero		1


	//----- nvinfo : EIATTR_EXIT_INSTR_OFFSETS
	.align		4
        /*0038*/ 	.byte	0x04, 0x1c
        /*003a*/ 	.short	(.L_19 - .L_18)


	//   ....[0]....
.L_18:
        /*003c*/ 	.word	0x00000070


	//   ....[1]....
        /*0040*/ 	.word	0x000000c0


	//----- nvinfo : EIATTR_CBANK_PARAM_SIZE
	.align		4
.L_19:
        /*0044*/ 	.byte	0x03, 0x19
        /*0046*/ 	.short	0x000c


	//----- nvinfo : EIATTR_PARAM_CBANK
	.align		4
        /*0048*/ 	.byte	0x04, 0x0a
        /*004a*/ 	.short	(.L_21 - .L_20)
	.align		4
.L_20:
        /*004c*/ 	.word	index@(.nv.constant0._Z11gendata_gpuPii)
        /*0050*/ 	.short	0x0380
        /*0052*/ 	.short	0x000c


	//----- nvinfo : EIATTR_SW_WAR
	.align		4
.L_21:
        /*0054*/ 	.byte	0x04, 0x36
        /*0056*/ 	.short	(.L_23 - .L_22)
.L_22:
        /*0058*/ 	.word	0x00000008
.L_23:


//--------------------- .nv.info._Z15add_vectors_gpuPKiS0_Pii --------------------------
	.section	.nv.info._Z15add_vectors_gpuPKiS0_Pii,"",@"SHT_CUDA_INFO"
	.sectionflags	@""
	.align	4


	//----- nvinfo : EIATTR_CUDA_API_VERSION
	.align		4
        /*0000*/ 	.byte	0x04, 0x37
        /*0002*/ 	.short	(.L_25 - .L_24)
.L_24:
        /*0004*/ 	.word	0x00000082


	//----- nvinfo : EIATTR_KPARAM_INFO
	.align		4
.L_25:
        /*0008*/ 	.byte	0x04, 0x17
        /*000a*/ 	.short	(.L_27 - .L_26)
.L_26:
        /*000c*/ 	.word	0x00000000
        /*0010*/ 	.short	0x0003
        /*0012*/ 	.short	0x0018
        /*0014*/ 	.byte	0x00, 0xf0, 0x11, 0x00


	//----- nvinfo : EIATTR_KPARAM_INFO
	.align		4
.L_27:
        /*0018*/ 	.byte	0x04, 0x17
        /*001a*/ 	.short	(.L_29 - .L_28)
.L_28:
        /*001c*/ 	.word	0x00000000
        /*0020*/ 	.short	0x0002
        /*0022*/ 	.short	0x0010
        /*0024*/ 	.byte	0x00, 0xf5, 0x21, 0x00


	//----- nvinfo : EIATTR_KPARAM_INFO
	.align		4
.L_29:
        /*0028*/ 	.byte	0x04, 0x17
        /*002a*/ 	.short	(.L_31 - .L_30)
.L_30:
        /*002c*/ 	.word	0x00000000
        /*0030*/ 	.short	0x0001
        /*0032*/ 	.short	0x0008
        /*0034*/ 	.byte	0x00, 0xf5, 0x21, 0x00


	//----- nvinfo : EIATTR_KPARAM_INFO
	.align		4
.L_31:
        /*0038*/ 	.byte	0x04, 0x17
        /*003a*/ 	.short	(.L_33 - .L_32)
.L_32:
        /*003c*/ 	.word	0x00000000
        /*0040*/ 	.short	0x0000
        /*0042*/ 	.short	0x0000
        /*0044*/ 	.byte	0x00, 0xf5, 0x21, 0x00


	//----- nvinfo : EIATTR_SPARSE_MMA_MASK
	.align		4
.L_33:
        /*0048*/ 	.byte	0x03, 0x50
        /*004a*/ 	.short	0x0000


	//----- nvinfo : EIATTR_MAXREG_COUNT
	.align		4
        /*004c*/ 	.byte	0x03, 0x1b
        /*004e*/ 	.short	0x00ff


	//----- nvinfo : EIATTR_MERCURY_ISA_VERSION
	.align		4
        /*0050*/ 	.byte	0x03, 0x5f
        /*0052*/ 	.short	0x0101


	//----- nvinfo : EIATTR_VRC_CTA_INIT_COUNT
	.align		4
        /*0054*/ 	.byte	0x02, 0x4a
	.zero		1
	.zero		1


	//----- nvinfo : EIATTR_EXIT_INSTR_OFFSETS
	.align		4
        /*0058*/ 	.byte	0x04, 0x1c
        /*005a*/ 	.short	(.L_35 - .L_34)


	//   ....[0]....
.L_34:
        /*005c*/ 	.word	0x00000070


	//   ....[1]....
        /*0060*/ 	.word	0x00000130


	//----- nvinfo : EIATTR_CBANK_PARAM_SIZE
	.align		4
.L_35:
        /*0064*/ 	.byte	0x03, 0x19
        /*0066*/ 	.short	0x001c


	//----- nvinfo : EIATTR_PARAM_CBANK
	.align		4
        /*0068*/ 	.byte	0x04, 0x0a
        /*006a*/ 	.short	(.L_37 - .L_36)
	.align		4
.L_36:
        /*006c*/ 	.word	index@(.nv.constant0._Z15add_vectors_gpuPKiS0_Pii)
        /*0070*/ 	.short	0x0380
        /*0072*/ 	.short	0x001c


	//----- nvinfo : EIATTR_SW_WAR
	.align		4
.L_37:
        /*0074*/ 	.byte	0x04, 0x36
        /*0076*/ 	.short	(.L_39 - .L_38)
.L_38:
        /*0078*/ 	.word	0x00000008
.L_39:


//--------------------- .nv.callgraph             --------------------------
	.section	.nv.callgraph,"",@"SHT_CUDA_CALLGRAPH"
	.align	4
	.sectionentsize	8
	.align		4
        /*0000*/ 	.word	0x00000000
	.align		4
        /*0004*/ 	.word	0xffffffff
	.align		4
        /*0008*/ 	.word	0x00000000
	.align		4
        /*000c*/ 	.word	0xfffffffe
	.align		4
        /*0010*/ 	.word	0x00000000
	.align		4
        /*0014*/ 	.word	0xfffffffd
	.align		4
        /*0018*/ 	.word	0x00000000
	.align		4
        /*001c*/ 	.word	0xfffffffc


//--------------------- .text._Z11gendata_gpuPii  --------------------------
	.section	.text._Z11gendata_gpuPii,"ax",@progbits
	.align	128
        .global         _Z11gendata_gpuPii
        .type           _Z11gendata_gpuPii,@function
        .size           _Z11gendata_gpuPii,(.L_x_2 - _Z11gendata_gpuPii)
        .other          _Z11gendata_gpuPii,@"STO_CUDA_ENTRY STV_DEFAULT"
_Z11gendata_gpuPii:
.text._Z11gendata_gpuPii:
[----:B------:R-:W-:Y:S01]  /*0000*/  LDC R1, c[0x0][0x37c] ;  /* 0x0000df00ff017b82 */ /* 0x000fe20000000800 */
[----:B------:R-:W0:Y:S07]  /*0010*/  S2R R5, SR_TID.X ;  /* 0x0000000000057919 */ /* 0x000e2e0000002100 */
[----:B------:R-:W0:Y:S01]  /*0020*/  S2UR UR4, SR_CTAID.X ;  /* 0x00000000000479c3 */ /* 0x000e220000002500 */
[----:B------:R-:W1:Y:S07]  /*0030*/  LDCU UR5, c[0x0][0x388] ;  /* 0x00007100ff0577ac */ /* 0x000e6e0008000800 */
[----:B------:R-:W0:Y:S02]  /*0040*/  LDC R0, c[0x0][0x360] ;  /* 0x0000d800ff007b82 */ /* 0x000e240000000800 */
[----:B0-----:R-:W-:-:S05]  /*0050*/  IMAD R5, R0, UR4, R5 ;  /* 0x0000000400057c24 */ /* 0x001fca000f8e0205 */
[----:B-1----:R-:W-:-:S13]  /*0060*/  ISETP.GE.AND P0, PT, R5, UR5, PT ;  /* 0x0000000505007c0c */ /* 0x002fda000bf06270 */
[----:B------:R-:W-:Y:S05]  /*0070*/  @P0 EXIT ;  /* 0x000000000000094d */ /* 0x000fea0003800000 */
[----:B------:R-:W0:Y:S01]  /*0080*/  LDC.64 R2, c[0x0][0x380] ;  /* 0x0000e000ff027b82 */ /* 0x000e220000000a00 */
[----:B------:R-:W1:Y:S01]  /*0090*/  LDCU.64 UR4, c[0x0][0x358] ;  /* 0x00006b00ff0477ac */ /* 0x000e620008000a00 */
[----:B0-----:R-:W-:-:S05]  /*00a0*/  IMAD.WIDE R2, R5, 0x4, R2 ;  /* 0x0000000405027825 */ /* 0x001fca00078e0202 */
[----:B-1----:R-:W-:Y:S01]  /*00b0*/  STG.E desc[UR4][R2.64], R5 ;  /* 0x0000000502007986 */ /* 0x002fe2000c101904 */
[----:B------:R-:W-:Y:S05]  /*00c0*/  EXIT ;  /* 0x000000000000794d */ /* 0x000fea0003800000 */
.L_x_0:
[----:B------:R-:W-:-:S00]  /*00d0*/  BRA `(.L_x_0) ;  /* 0xfffffffc00fc7947 */ /* 0x000fc0000383ffff */
[----:B------:R-:W-:-:S00]  /*00e0*/  NOP ;  /* 0x0000000000007918 */ /* 0x000fc00000000000 */
        /* <DEDUP_REMOVED lines=9> */
.L_x_2:


//--------------------- .text._Z15add_vectors_gpuPKiS0_Pii --------------------------
	.section	.text._Z15add_vectors_gpuPKiS0_Pii,"ax",@progbits
	.align	128
        .global         _Z15add_vectors_gpuPKiS0_Pii
        .type           _Z15add_vectors_gpuPKiS0_Pii,@function
        .size           _Z15add_vectors_gpuPKiS0_Pii,(.L_x_3 - _Z15add_vectors_gpuPKiS0_Pii)
        .other          _Z15add_vectors_gpuPKiS0_Pii,@"STO_CUDA_ENTRY STV_DEFAULT"
_Z15add_vectors_gpuPKiS0_Pii:
.text._Z15add_vectors_gpuPKiS0_Pii:
        /* <DEDUP_REMOVED lines=9> */
[----:B------:R-:W1:Y:S07]  /*0090*/  LDCU.64 UR4, c[0x0][0x358] ;  /* 0x00006b00ff0477ac */ /* 0x000e6e0008000a00 */
[----:B------:R-:W2:Y:S08]  /*00a0*/  LDC.64 R4, c[0x0][0x388] ;  /* 0x0000e200ff047b82 */ /* 0x000eb00000000a00 */
[----:B------:R-:W3:Y:S01]  /*00b0*/  LDC.64 R6, c[0x0][0x390] ;  /* 0x0000e400ff067b82 */ /* 0x000ee20000000a00 */
[----:B0-----:R-:W-:-:S06]  /*00c0*/  IMAD.WIDE R2, R9, 0x4, R2 ;  /* 0x0000000409027825 */ /* 0x001fcc00078e0202 */
[----:B-1----:R-:W4:Y:S01]  /*00d0*/  LDG.E R2, desc[UR4][R2.64] ;  /* 0x0000000402027981 */ /* 0x002f22000c1e1900 */
[----:B--2---:R-:W-:-:S06]  /*00e0*/  IMAD.WIDE R4, R9, 0x4, R4 ;  /* 0x0000000409047825 */ /* 0x004fcc00078e0204 */
[----:B------:R-:W4:Y:S01]  /*00f0*/  LDG.E R5, desc[UR4][R4.64] ;  /* 0x0000000404057981 */ /* 0x000f22000c1e1900 */
[----:B---3--:R-:W-:Y:S01]  /*0100*/  IMAD.WIDE R6, R9, 0x4, R6 ;  /* 0x0000000409067825 */ /* 0x008fe200078e0206 */
[----:B----4-:R-:W-:-:S05]  /*0110*/  IADD3 R9, PT, PT, R2, R5, RZ ;  /* 0x0000000502097210 */ /* 0x010fca0007ffe0ff */
[----:B------:R-:W-:Y:S01]  /*0120*/  STG.E desc[UR4][R6.64], R9 ;  /* 0x0000000906007986 */ /* 0x000fe2000c101904 */
[----:B------:R-:W-:Y:S05]  /*0130*/  EXIT ;  /* 0x000000000000794d */ /* 0x000fea0003800000 */
.L_x_1:
        /* <DEDUP_REMOVED lines=12> */
.L_x_3:


//--------------------- .nv.shared.reserved.0     --------------------------
	.section	.nv.shared.reserved.0,"aw",@nobits
	.weak		__nv_reservedSMEM_offset_0_alias
	.size		__nv_reservedSMEM_offset_0_alias, 0, 64
	.other		__nv_reservedSMEM_offset_0_alias,@"STO_CUDA_RESERVED_SHARED STV_DEFAULT"
__nv_reservedSMEM_offset_0_alias:
	.zero		0
	.zero		64


//--------------------- .nv.constant0._Z11gendata_gpuPii --------------------------
	.section	.nv.constant0._Z11gendata_gpuPii,"a",@progbits
	.sectionflags	@""
	.align	4
.nv.constant0._Z11gendata_gpuPii:
	.zero		908


//--------------------- .nv.constant0._Z15add_vectors_gpuPKiS0_Pii --------------------------
	.section	.nv.constant0._Z15add_vectors_gpuPKiS0_Pii,"a",@progbits
	.sectionflags	@""
	.align	4
.nv.constant0._Z15add_vectors_gpuPKiS0_Pii:
	.zero		924


//--------------------- SYMBOLS --------------------------

	.type		.nv.reservedSmem.offset0,@object
	.size		.nv.reservedSmem.offset0,0x4
